//
// Generated by NVIDIA NVVM Compiler
//
// Compiler Build ID: CL-36424714
// Cuda compilation tools, release 13.0, V13.0.88
// Based on NVVM 20.0.0
//

.version 9.0
.target sm_100
.address_size 64

	// .globl	_Z9broadcastPKfS0_Pfi

.visible .entry _Z9broadcastPKfS0_Pfi(
	.param .u64 .ptr .align 1 _Z9broadcastPKfS0_Pfi_param_0,
	.param .u64 .ptr .align 1 _Z9broadcastPKfS0_Pfi_param_1,
	.param .u64 .ptr .align 1 _Z9broadcastPKfS0_Pfi_param_2,
	.param .u32 _Z9broadcastPKfS0_Pfi_param_3
)
{
	.reg .pred 	%p<2>;
	.reg .b32 	%r<6>;
	.reg .b32 	%f<4>;
	.reg .b64 	%rd<13>;

	ld.param.u64 	%rd1, [_Z9broadcastPKfS0_Pfi_param_0];
	ld.param.u64 	%rd2, [_Z9broadcastPKfS0_Pfi_param_1];
	ld.param.u64 	%rd3, [_Z9broadcastPKfS0_Pfi_param_2];
	ld.param.u32 	%r3, [_Z9broadcastPKfS0_Pfi_param_3];
	mov.u32 	%r1, %tid.x;
	mov.u32 	%r2, %tid.y;
	max.s32 	%r4, %r1, %r2;
	setp.ge.s32 	%p1, %r4, %r3;
	@%p1 bra 	$L__BB0_2;
	cvta.to.global.u64 	%rd4, %rd1;
	cvta.to.global.u64 	%rd5, %rd2;
	cvta.to.global.u64 	%rd6, %rd3;
	mad.lo.s32 	%r5, %r3, %r1, %r2;
	mul.wide.u32 	%rd7, %r1, 4;
	add.s64 	%rd8, %rd4, %rd7;
	ld.global.f32 	%f1, [%rd8];
	mul.wide.u32 	%rd9, %r2, 4;
	add.s64 	%rd10, %rd5, %rd9;
	ld.global.f32 	%f2, [%rd10];
	add.f32 	%f3, %f1, %f2;
	mul.wide.u32 	%rd11, %r5, 4;
	add.s64 	%rd12, %rd6, %rd11;
	st.global.f32 	[%rd12], %f3;
$L__BB0_2:
	ret;

}


// ===== COMPILED SASS (sm_100) =====

	.target	sm_100

	.elftype	@"ET_EXEC"


//--------------------- .note.nv.tkinfo           --------------------------
	.section	.note.nv.tkinfo,"",@"SHT_NOTE"
	.sectionflags	@"SHF_NOTE_NV_TKINFO"
	.tkinfo
        /*0018*/ 	.word	0x00000002
        /*0030*/ 	.string	""
        /*0030*/ 	.string	"ptxas"
        /*0030*/ 	.string	"Cuda compilation tools, release 13.0, V13.0.88"
        /*0030*/ 	.string	"Build cuda_13.0.r13.0/compiler.36424714_0"
        /*0030*/ 	.string	"-arch sm_100 -m 64 "



//--------------------- .note.nv.cuinfo           --------------------------
	.section	.note.nv.cuinfo,"",@"SHT_NOTE"
	.sectionflags	@"SHF_NOTE_NV_CUINFO"
        /*0018*/ 	.short	0x0002
        /*001a*/ 	.short	0x0064
        /*001c*/ 	.short	0x0082
	.zero		2


//--------------------- .nv.info                  --------------------------
	.section	.nv.info,"",@"SHT_CUDA_INFO"
	.align	4


	//----- nvinfo : EIATTR_REGCOUNT
	.align		4
        /*0000*/ 	.byte	0x04, 0x2f
        /*0002*/ 	.short	(.L_1 - .L_0)
	.align		4
.L_0:
        /*0004*/ 	.word	index@(_Z9broadcastPKfS0_Pfi)
        /*0008*/ 	.word	0x0000000c


	//----- nvinfo : EIATTR_FRAME_SIZE
	.align		4
.L_1:
        /*000c*/ 	.byte	0x04, 0x11
        /*000e*/ 	.short	(.L_3 - .L_2)
	.align		4
.L_2:
        /*0010*/ 	.word	index@(_Z9broadcastPKfS0_Pfi)
        /*0014*/ 	.word	0x00000000


	//----- nvinfo : EIATTR_MIN_STACK_SIZE
	.align		4
.L_3:
        /*0018*/ 	.byte	0x04, 0x12
        /*001a*/ 	.short	(.L_5 - .L_4)
	.align		4
.L_4:
        /*001c*/ 	.word	index@(_Z9broadcastPKfS0_Pfi)
        /*0020*/ 	.word	0x00000000
.L_5:


//--------------------- .nv.compat                --------------------------
	.section	.nv.compat,"",@"SHT_CUDA_COMPAT_INFO"
	.align	4
        /*0000*/ 	.byte	0x02, 0x09, 0x00, 0x00, 0x02, 0x02, 0x01, 0x00, 0x02, 0x05, 0x05, 0x00, 0x03, 0x07, 0x01, 0x01
        /*0010*/ 	.byte	0x02, 0x03, 0x00, 0x00, 0x02, 0x06, 0x01, 0x00, 0x04, 0x0b, 0x08, 0x00, 0x09, 0x00, 0x00, 0x00
        /*0020*/ 	.byte	0x00, 0x00, 0x00, 0x00


//--------------------- .nv.info._Z9broadcastPKfS0_Pfi --------------------------
	.section	.nv.info._Z9broadcastPKfS0_Pfi,"",@"SHT_CUDA_INFO"
	.sectionflags	@""
	.align	4


	//----- nvinfo : EIATTR_CUDA_API_VERSION
	.align		4
        /*0000*/ 	.byte	0x04, 0x37
        /*0002*/ 	.short	(.L_7 - .L_6)
.L_6:
        /*0004*/ 	.word	0x00000082


	//----- nvinfo : EIATTR_KPARAM_INFO
	.align		4
.L_7:
        /*0008*/ 	.byte	0x04, 0x17
        /*000a*/ 	.short	(.L_9 - .L_8)
.L_8:
        /*000c*/ 	.word	0x00000000
        /*0010*/ 	.short	0x0003
        /*0012*/ 	.short	0x0018
        /*0014*/ 	.byte	0x00, 0xf0, 0x11, 0x00


	//----- nvinfo : EIATTR_KPARAM_INFO
	.align		4
.L_9:
        /*0018*/ 	.byte	0x04, 0x17
        /*001a*/ 	.short	(.L_11 - .L_10)
.L_10:
        /*001c*/ 	.word	0x00000000
        /*0020*/ 	.short	0x0002
        /*0022*/ 	.short	0x0010
        /*0024*/ 	.byte	0x00, 0xf5, 0x21, 0x00


	//----- nvinfo : EIATTR_KPARAM_INFO
	.align		4
.L_11:
        /*0028*/ 	.byte	0x04, 0x17
        /*002a*/ 	.short	(.L_13 - .L_12)
.L_12:
        /*002c*/ 	.word	0x00000000
        /*0030*/ 	.short	0x0001
        /*0032*/ 	.short	0x0008
        /*0034*/ 	.byte	0x00, 0xf5, 0x21, 0x00


	//----- nvinfo : EIATTR_KPARAM_INFO
	.align		4
.L_13:
        /*0038*/ 	.byte	0x04, 0x17
        /*003a*/ 	.short	(.L_15 - .L_14)
.L_14:
        /*003c*/ 	.word	0x00000000
        /*0040*/ 	.short	0x0000
        /*0042*/ 	.short	0x0000
        /*0044*/ 	.byte	0x00, 0xf5, 0x21, 0x00


	//----- nvinfo : EIATTR_SPARSE_MMA_MASK
	.align		4
.L_15:
        /*0048*/ 	.byte	0x03, 0x50
        /*004a*/ 	.short	0x0000


	//----- nvinfo : EIATTR_MAXREG_COUNT
	.align		4
        /*004c*/ 	.byte	0x03, 0x1b
        /*004e*/ 	.short	0x00ff


	//----- nvinfo : EIATTR_MERCURY_ISA_VERSION
	.align		4
        /*0050*/ 	.byte	0x03, 0x5f
        /*0052*/ 	.short	0x0101


	//----- nvinfo : EIATTR_VRC_CTA_INIT_COUNT
	.align		4
        /*0054*/ 	.byte	0x02, 0x4a
	.zero		1
	.zero		1


	//----- nvinfo : EIATTR_EXIT_INSTR_OFFSETS
	.align		4
        /*0058*/ 	.byte	0x04, 0x1c
        /*005a*/ 	.short	(.L_17 - .L_16)


	//   ....[0]....
.L_16:
        /*005c*/ 	.word	0x00000060


	//   ....[1]....
        /*0060*/ 	.word	0x00000130


	//----- nvinfo : EIATTR_CBANK_PARAM_SIZE
	.align		4
.L_17:
        /*0064*/ 	.byte	0x03, 0x19
        /*0066*/ 	.short	0x001c


	//----- nvinfo : EIATTR_PARAM_CBANK
	.align		4
        /*0068*/ 	.byte	0x04, 0x0a
        /*006a*/ 	.short	(.L_19 - .L_18)
	.align		4
.L_18:
        /*006c*/ 	.word	index@(.nv.constant0._Z9broadcastPKfS0_Pfi)
        /*0070*/ 	.short	0x0380
        /*0072*/ 	.short	0x001c


	//----- nvinfo : EIATTR_SW_WAR
	.align		4
.L_19:
        /*0074*/ 	.byte	0x04, 0x36
        /*0076*/ 	.short	(.L_21 - .L_20)
.L_20:
        /*0078*/ 	.word	0x00000008
.L_21:


//--------------------- .nv.callgraph             --------------------------
	.section	.nv.callgraph,"",@"SHT_CUDA_CALLGRAPH"
	.align	4
	.sectionentsize	8
	.align		4
        /*0000*/ 	.word	0x00000000
	.align		4
        /*0004*/ 	.word	0xffffffff
	.align		4
        /*0008*/ 	.word	0x00000000
	.align		4
        /*000c*/ 	.word	0xfffffffe
	.align		4
        /*0010*/ 	.word	0x00000000
	.align		4
        /*0014*/ 	.word	0xfffffffd
	.align		4
        /*0018*/ 	.word	0x00000000
	.align		4
        /*001c*/ 	.word	0xfffffffc


//--------------------- .text._Z9broadcastPKfS0_Pfi --------------------------
	.section	.text._Z9broadcastPKfS0_Pfi,"ax",@progbits
	.align	128
        .global         _Z9broadcastPKfS0_Pfi
        .type           _Z9broadcastPKfS0_Pfi,@function
        .size           _Z9broadcastPKfS0_Pfi,(.L_x_1 - _Z9broadcastPKfS0_Pfi)
        .other          _Z9broadcastPKfS0_Pfi,@"STO_CUDA_ENTRY STV_DEFAULT"
_Z9broadcastPKfS0_Pfi:
.text._Z9broadcastPKfS0_Pfi:
[----:B------:R-:W-:Y:S01]  /*0000*/  LDC R1, c[0x0][0x37c] ;  /* 0x0000df00ff017b82 */ /* 0x000fe20000000800 */
[----:B------:R-:W0:Y:S01]  /*0010*/  S2R R9, SR_TID.X ;  /* 0x0000000000097919 */ /* 0x000e220000002100 */
[----:B------:R-:W1:Y:S01]  /*0020*/  LDCU UR6, c[0x0][0x398] ;  /* 0x00007300ff0677ac */ /* 0x000e620008000800 */
[----:B------:R-:W0:Y:S02]  /*0030*/  S2R R0, SR_TID.Y ;  /* 0x0000000000007919 */ /* 0x000e240000002200 */
[----:B0-----:R-:W-:-:S04]  /*0040*/  VIMNMX R2, PT, PT, R9, R0, !PT ;  /* 0x0000000009027248 */ /* 0x001fc80007fe0100 */
[----:B-1----:R-:W-:-:S13]  /*0050*/  ISETP.GE.AND P0, PT, R2, UR6, PT ;  /* 0x0000000602007c0c */ /* 0x002fda000bf06270 */
[----:B------:R-:W-:Y:S05]  /*0060*/  @P0 EXIT ;  /* 0x000000000000094d */ /* 0x000fea0003800000 */
[----:B------:R-:W0:Y:S01]  /*0070*/  LDC.64 R2, c[0x0][0x380] ;  /* 0x0000e000ff027b82 */ /* 0x000e220000000a00 */
[----:B------:R-:W1:Y:S07]  /*0080*/  LDCU.64 UR4, c[0x0][0x358] ;  /* 0x00006b00ff0477ac */ /* 0x000e6e0008000a00 */
[----:B------:R-:W2:Y:S08]  /*0090*/  LDC.64 R4, c[0x0][0x388] ;  /* 0x0000e200ff047b82 */ /* 0x000eb00000000a00 */
[----:B------:R-:W3:Y:S01]  /*00a0*/  LDC.64 R6, c[0x0][0x390] ;  /* 0x0000e400ff067b82 */ /* 0x000ee20000000a00 */
[----:B0-----:R-:W-:-:S06]  /*00b0*/  IMAD.WIDE.U32 R2, R9, 0x4, R2 ;  /* 0x0000000409027825 */ /* 0x001fcc00078e0002 */
[----:B-1----:R-:W4:Y:S01]  /*00c0*/  LDG.E R2, desc[UR4][R2.64] ;  /* 0x0000000402027981 */ /* 0x002f22000c1e1900 */
[----:B--2---:R-:W-:-:S06]  /*00d0*/  IMAD.WIDE.U32 R4, R0, 0x4, R4 ;  /* 0x0000000400047825 */ /* 0x004fcc00078e0004 */
[----:B------:R-:W4:Y:S01]  /*00e0*/  LDG.E R5, desc[UR4][R4.64] ;  /* 0x0000000404057981 */ /* 0x000f22000c1e1900 */
[----:B------:R-:W-:-:S04]  /*00f0*/  IMAD R9, R9, UR6, R0 ;  /* 0x0000000609097c24 */ /* 0x000fc8000f8e0200 */
[----:B---3--:R-:W-:-:S04]  /*0100*/  IMAD.WIDE.U32 R6, R9, 0x4, R6 ;  /* 0x0000000409067825 */ /* 0x008fc800078e0006 */
[----:B----4-:R-:W-:-:S05]  /*0110*/  FADD R9, R2, R5 ;  /* 0x0000000502097221 */ /* 0x010fca0000000000 */
[----:B------:R-:W-:Y:S01]  /*0120*/  STG.E desc[UR4][R6.64], R9 ;  /* 0x0000000906007986 */ /* 0x000fe2000c101904 */
[----:B------:R-:W-:Y:S05]  /*0130*/  EXIT ;  /* 0x000000000000794d */ /* 0x000fea0003800000 */
.L_x_0:
[----:B------:R-:W-:-:S00]  /*0140*/  BRA `(.L_x_0) ;  /* 0xfffffffc00fc7947 */ /* 0x000fc0000383ffff */
[----:B------:R-:W-:-:S00]  /*0150*/  NOP ;  /* 0x0000000000007918 */ /* 0x000fc00000000000 */
        /* <DEDUP_REMOVED lines=10> */
.L_x_1:


//--------------------- .nv.shared.reserved.0     --------------------------
	.section	.nv.shared.reserved.0,"aw",@nobits
	.weak		__nv_reservedSMEM_offset_0_alias
	.size		__nv_reservedSMEM_offset_0_alias, 0, 64
	.other		__nv_reservedSMEM_offset_0_alias,@"STO_CUDA_RESERVED_SHARED STV_DEFAULT"
__nv_reservedSMEM_offset_0_alias:
	.zero		0
	.zero		64


//--------------------- .nv.constant0._Z9broadcastPKfS0_Pfi --------------------------
	.section	.nv.constant0._Z9broadcastPKfS0_Pfi,"a",@progbits
	.sectionflags	@""
	.align	4
.nv.constant0._Z9broadcastPKfS0_Pfi:
	.zero		924


//--------------------- SYMBOLS --------------------------

	.type		.nv.reservedSmem.offset0,@object
	.size		.nv.reservedSmem.offset0,0x4
